//
// Generated by NVIDIA NVVM Compiler
//
// Compiler Build ID: CL-36424714
// Cuda compilation tools, release 13.0, V13.0.88
// Based on NVVM 20.0.0
//

.version 9.0
.target sm_100
.address_size 64

	// .globl	_Z10foldkernelPbS_ii

.visible .entry _Z10foldkernelPbS_ii(
	.param .u64 .ptr .align 1 _Z10foldkernelPbS_ii_param_0,
	.param .u64 .ptr .align 1 _Z10foldkernelPbS_ii_param_1,
	.param .u32 _Z10foldkernelPbS_ii_param_2,
	.param .u32 _Z10foldkernelPbS_ii_param_3
)
{
	.reg .pred 	%p<41>;
	.reg .b16 	%rs<128>;
	.reg .b32 	%r<38>;
	.reg .b64 	%rd<43>;

	ld.param.u64 	%rd4, [_Z10foldkernelPbS_ii_param_0];
	ld.param.u64 	%rd3, [_Z10foldkernelPbS_ii_param_1];
	ld.param.u32 	%r23, [_Z10foldkernelPbS_ii_param_2];
	ld.param.u32 	%r24, [_Z10foldkernelPbS_ii_param_3];
	cvta.to.global.u64 	%rd1, %rd4;
	mov.u32 	%r25, %ctaid.x;
	mov.u32 	%r26, %ntid.x;
	mov.u32 	%r27, %tid.x;
	mad.lo.s32 	%r1, %r25, %r26, %r27;
	setp.ge.s32 	%p1, %r1, %r24;
	setp.lt.s32 	%p2, %r23, 1;
	or.pred  	%p3, %p1, %p2;
	@%p3 bra 	$L__BB0_13;
	cvta.to.global.u64 	%rd5, %rd3;
	cvt.s64.s32 	%rd6, %r1;
	add.s64 	%rd2, %rd5, %rd6;
	ld.global.u8 	%rs124, [%rd2];
	and.b32  	%r2, %r23, 15;
	setp.lt.u32 	%p4, %r23, 16;
	mov.b32 	%r34, 0;
	@%p4 bra 	$L__BB0_4;
	and.b32  	%r34, %r23, 2147483632;
	neg.s32 	%r32, %r34;
	shl.b32 	%r5, %r24, 4;
	cvt.s64.s32 	%rd9, %r24;
	mov.u32 	%r31, %r1;
$L__BB0_3:
	.pragma "nounroll";
	cvt.s64.s32 	%rd7, %r31;
	add.s64 	%rd8, %rd1, %rd7;
	ld.global.u8 	%rs11, [%rd8];
	or.b16  	%rs12, %rs11, %rs124;
	and.b16  	%rs13, %rs12, 255;
	setp.ne.s16 	%p5, %rs13, 0;
	selp.u16 	%rs14, 1, 0, %p5;
	st.global.u8 	[%rd2], %rs14;
	add.s64 	%rd10, %rd8, %rd9;
	ld.global.u8 	%rs15, [%rd10];
	or.b16  	%rs16, %rs15, %rs14;
	and.b16  	%rs17, %rs16, 255;
	setp.ne.s16 	%p6, %rs17, 0;
	selp.u16 	%rs18, 1, 0, %p6;
	st.global.u8 	[%rd2], %rs18;
	add.s64 	%rd11, %rd10, %rd9;
	ld.global.u8 	%rs19, [%rd11];
	or.b16  	%rs20, %rs19, %rs18;
	and.b16  	%rs21, %rs20, 255;
	setp.ne.s16 	%p7, %rs21, 0;
	selp.u16 	%rs22, 1, 0, %p7;
	st.global.u8 	[%rd2], %rs22;
	add.s64 	%rd12, %rd11, %rd9;
	ld.global.u8 	%rs23, [%rd12];
	or.b16  	%rs24, %rs23, %rs22;
	and.b16  	%rs25, %rs24, 255;
	setp.ne.s16 	%p8, %rs25, 0;
	selp.u16 	%rs26, 1, 0, %p8;
	st.global.u8 	[%rd2], %rs26;
	add.s64 	%rd13, %rd12, %rd9;
	ld.global.u8 	%rs27, [%rd13];
	or.b16  	%rs28, %rs27, %rs26;
	and.b16  	%rs29, %rs28, 255;
	setp.ne.s16 	%p9, %rs29, 0;
	selp.u16 	%rs30, 1, 0, %p9;
	st.global.u8 	[%rd2], %rs30;
	add.s64 	%rd14, %rd13, %rd9;
	ld.global.u8 	%rs31, [%rd14];
	or.b16  	%rs32, %rs31, %rs30;
	and.b16  	%rs33, %rs32, 255;
	setp.ne.s16 	%p10, %rs33, 0;
	selp.u16 	%rs34, 1, 0, %p10;
	st.global.u8 	[%rd2], %rs34;
	add.s64 	%rd15, %rd14, %rd9;
	ld.global.u8 	%rs35, [%rd15];
	or.b16  	%rs36, %rs35, %rs34;
	and.b16  	%rs37, %rs36, 255;
	setp.ne.s16 	%p11, %rs37, 0;
	selp.u16 	%rs38, 1, 0, %p11;
	st.global.u8 	[%rd2], %rs38;
	add.s64 	%rd16, %rd15, %rd9;
	ld.global.u8 	%rs39, [%rd16];
	or.b16  	%rs40, %rs39, %rs38;
	and.b16  	%rs41, %rs40, 255;
	setp.ne.s16 	%p12, %rs41, 0;
	selp.u16 	%rs42, 1, 0, %p12;
	st.global.u8 	[%rd2], %rs42;
	add.s64 	%rd17, %rd16, %rd9;
	ld.global.u8 	%rs43, [%rd17];
	or.b16  	%rs44, %rs43, %rs42;
	and.b16  	%rs45, %rs44, 255;
	setp.ne.s16 	%p13, %rs45, 0;
	selp.u16 	%rs46, 1, 0, %p13;
	st.global.u8 	[%rd2], %rs46;
	add.s64 	%rd18, %rd17, %rd9;
	ld.global.u8 	%rs47, [%rd18];
	or.b16  	%rs48, %rs47, %rs46;
	and.b16  	%rs49, %rs48, 255;
	setp.ne.s16 	%p14, %rs49, 0;
	selp.u16 	%rs50, 1, 0, %p14;
	st.global.u8 	[%rd2], %rs50;
	add.s64 	%rd19, %rd18, %rd9;
	ld.global.u8 	%rs51, [%rd19];
	or.b16  	%rs52, %rs51, %rs50;
	and.b16  	%rs53, %rs52, 255;
	setp.ne.s16 	%p15, %rs53, 0;
	selp.u16 	%rs54, 1, 0, %p15;
	st.global.u8 	[%rd2], %rs54;
	add.s64 	%rd20, %rd19, %rd9;
	ld.global.u8 	%rs55, [%rd20];
	or.b16  	%rs56, %rs55, %rs54;
	and.b16  	%rs57, %rs56, 255;
	setp.ne.s16 	%p16, %rs57, 0;
	selp.u16 	%rs58, 1, 0, %p16;
	st.global.u8 	[%rd2], %rs58;
	add.s64 	%rd21, %rd20, %rd9;
	ld.global.u8 	%rs59, [%rd21];
	or.b16  	%rs60, %rs59, %rs58;
	and.b16  	%rs61, %rs60, 255;
	setp.ne.s16 	%p17, %rs61, 0;
	selp.u16 	%rs62, 1, 0, %p17;
	st.global.u8 	[%rd2], %rs62;
	add.s64 	%rd22, %rd21, %rd9;
	ld.global.u8 	%rs63, [%rd22];
	or.b16  	%rs64, %rs63, %rs62;
	and.b16  	%rs65, %rs64, 255;
	setp.ne.s16 	%p18, %rs65, 0;
	selp.u16 	%rs66, 1, 0, %p18;
	st.global.u8 	[%rd2], %rs66;
	add.s64 	%rd23, %rd22, %rd9;
	ld.global.u8 	%rs67, [%rd23];
	or.b16  	%rs68, %rs67, %rs66;
	and.b16  	%rs69, %rs68, 255;
	setp.ne.s16 	%p19, %rs69, 0;
	selp.u16 	%rs70, 1, 0, %p19;
	st.global.u8 	[%rd2], %rs70;
	add.s64 	%rd24, %rd23, %rd9;
	ld.global.u8 	%rs71, [%rd24];
	or.b16  	%rs72, %rs71, %rs70;
	and.b16  	%rs73, %rs72, 255;
	setp.ne.s16 	%p20, %rs73, 0;
	selp.u16 	%rs124, 1, 0, %p20;
	st.global.u8 	[%rd2], %rs124;
	add.s32 	%r32, %r32, 16;
	add.s32 	%r31, %r31, %r5;
	setp.ne.s32 	%p21, %r32, 0;
	@%p21 bra 	$L__BB0_3;
$L__BB0_4:
	setp.eq.s32 	%p22, %r2, 0;
	@%p22 bra 	$L__BB0_13;
	and.b32  	%r11, %r23, 7;
	setp.lt.u32 	%p23, %r2, 8;
	@%p23 bra 	$L__BB0_7;
	mad.lo.s32 	%r29, %r34, %r24, %r1;
	cvt.s64.s32 	%rd25, %r29;
	add.s64 	%rd26, %rd1, %rd25;
	ld.global.u8 	%rs74, [%rd26];
	or.b16  	%rs75, %rs74, %rs124;
	and.b16  	%rs76, %rs75, 255;
	setp.ne.s16 	%p24, %rs76, 0;
	selp.u16 	%rs77, 1, 0, %p24;
	st.global.u8 	[%rd2], %rs77;
	cvt.s64.s32 	%rd27, %r24;
	add.s64 	%rd28, %rd26, %rd27;
	ld.global.u8 	%rs78, [%rd28];
	or.b16  	%rs79, %rs78, %rs77;
	and.b16  	%rs80, %rs79, 255;
	setp.ne.s16 	%p25, %rs80, 0;
	selp.u16 	%rs81, 1, 0, %p25;
	st.global.u8 	[%rd2], %rs81;
	add.s64 	%rd29, %rd28, %rd27;
	ld.global.u8 	%rs82, [%rd29];
	or.b16  	%rs83, %rs82, %rs81;
	and.b16  	%rs84, %rs83, 255;
	setp.ne.s16 	%p26, %rs84, 0;
	selp.u16 	%rs85, 1, 0, %p26;
	st.global.u8 	[%rd2], %rs85;
	add.s64 	%rd30, %rd29, %rd27;
	ld.global.u8 	%rs86, [%rd30];
	or.b16  	%rs87, %rs86, %rs85;
	and.b16  	%rs88, %rs87, 255;
	setp.ne.s16 	%p27, %rs88, 0;
	selp.u16 	%rs89, 1, 0, %p27;
	st.global.u8 	[%rd2], %rs89;
	add.s64 	%rd31, %rd30, %rd27;
	ld.global.u8 	%rs90, [%rd31];
	or.b16  	%rs91, %rs90, %rs89;
	and.b16  	%rs92, %rs91, 255;
	setp.ne.s16 	%p28, %rs92, 0;
	selp.u16 	%rs93, 1, 0, %p28;
	st.global.u8 	[%rd2], %rs93;
	add.s64 	%rd32, %rd31, %rd27;
	ld.global.u8 	%rs94, [%rd32];
	or.b16  	%rs95, %rs94, %rs93;
	and.b16  	%rs96, %rs95, 255;
	setp.ne.s16 	%p29, %rs96, 0;
	selp.u16 	%rs97, 1, 0, %p29;
	st.global.u8 	[%rd2], %rs97;
	add.s64 	%rd33, %rd32, %rd27;
	ld.global.u8 	%rs98, [%rd33];
	or.b16  	%rs99, %rs98, %rs97;
	and.b16  	%rs100, %rs99, 255;
	setp.ne.s16 	%p30, %rs100, 0;
	selp.u16 	%rs101, 1, 0, %p30;
	st.global.u8 	[%rd2], %rs101;
	add.s64 	%rd34, %rd33, %rd27;
	ld.global.u8 	%rs102, [%rd34];
	or.b16  	%rs103, %rs102, %rs101;
	and.b16  	%rs104, %rs103, 255;
	setp.ne.s16 	%p31, %rs104, 0;
	selp.u16 	%rs124, 1, 0, %p31;
	st.global.u8 	[%rd2], %rs124;
	add.s32 	%r34, %r34, 8;
$L__BB0_7:
	setp.eq.s32 	%p32, %r11, 0;
	@%p32 bra 	$L__BB0_13;
	and.b32  	%r14, %r23, 3;
	setp.lt.u32 	%p33, %r11, 4;
	@%p33 bra 	$L__BB0_10;
	mad.lo.s32 	%r30, %r34, %r24, %r1;
	cvt.s64.s32 	%rd35, %r30;
	add.s64 	%rd36, %rd1, %rd35;
	ld.global.u8 	%rs105, [%rd36];
	or.b16  	%rs106, %rs105, %rs124;
	and.b16  	%rs107, %rs106, 255;
	setp.ne.s16 	%p34, %rs107, 0;
	selp.u16 	%rs108, 1, 0, %p34;
	st.global.u8 	[%rd2], %rs108;
	cvt.s64.s32 	%rd37, %r24;
	add.s64 	%rd38, %rd36, %rd37;
	ld.global.u8 	%rs109, [%rd38];
	or.b16  	%rs110, %rs109, %rs108;
	and.b16  	%rs111, %rs110, 255;
	setp.ne.s16 	%p35, %rs111, 0;
	selp.u16 	%rs112, 1, 0, %p35;
	st.global.u8 	[%rd2], %rs112;
	add.s64 	%rd39, %rd38, %rd37;
	ld.global.u8 	%rs113, [%rd39];
	or.b16  	%rs114, %rs113, %rs112;
	and.b16  	%rs115, %rs114, 255;
	setp.ne.s16 	%p36, %rs115, 0;
	selp.u16 	%rs116, 1, 0, %p36;
	st.global.u8 	[%rd2], %rs116;
	add.s64 	%rd40, %rd39, %rd37;
	ld.global.u8 	%rs117, [%rd40];
	or.b16  	%rs118, %rs117, %rs116;
	and.b16  	%rs119, %rs118, 255;
	setp.ne.s16 	%p37, %rs119, 0;
	selp.u16 	%rs124, 1, 0, %p37;
	st.global.u8 	[%rd2], %rs124;
	add.s32 	%r34, %r34, 4;
$L__BB0_10:
	setp.eq.s32 	%p38, %r14, 0;
	@%p38 bra 	$L__BB0_13;
	mad.lo.s32 	%r37, %r34, %r24, %r1;
	neg.s32 	%r36, %r14;
$L__BB0_12:
	.pragma "nounroll";
	cvt.s64.s32 	%rd41, %r37;
	add.s64 	%rd42, %rd1, %rd41;
	ld.global.u8 	%rs120, [%rd42];
	or.b16  	%rs121, %rs120, %rs124;
	and.b16  	%rs122, %rs121, 255;
	setp.ne.s16 	%p39, %rs122, 0;
	selp.u16 	%rs124, 1, 0, %p39;
	st.global.u8 	[%rd2], %rs124;
	add.s32 	%r37, %r37, %r24;
	add.s32 	%r36, %r36, 1;
	setp.ne.s32 	%p40, %r36, 0;
	@%p40 bra 	$L__BB0_12;
$L__BB0_13:
	ret;

}


// ===== COMPILED SASS (sm_100) =====

	.target	sm_100

	.elftype	@"ET_EXEC"


//--------------------- .note.nv.tkinfo           --------------------------
	.section	.note.nv.tkinfo,"",@"SHT_NOTE"
	.sectionflags	@"SHF_NOTE_NV_TKINFO"
	.tkinfo
        /*0018*/ 	.word	0x00000002
        /*0030*/ 	.string	""
        /*0030*/ 	.string	"ptxas"
        /*0030*/ 	.string	"Cuda compilation tools, release 13.0, V13.0.88"
        /*0030*/ 	.string	"Build cuda_13.0.r13.0/compiler.36424714_0"
        /*0030*/ 	.string	"-arch sm_100 -m 64 "



//--------------------- .note.nv.cuinfo           --------------------------
	.section	.note.nv.cuinfo,"",@"SHT_NOTE"
	.sectionflags	@"SHF_NOTE_NV_CUINFO"
        /*0018*/ 	.short	0x0002
        /*001a*/ 	.short	0x0064
        /*001c*/ 	.short	0x0082
	.zero		2


//--------------------- .nv.info                  --------------------------
	.section	.nv.info,"",@"SHT_CUDA_INFO"
	.align	4


	//----- nvinfo : EIATTR_REGCOUNT
	.align		4
        /*0000*/ 	.byte	0x04, 0x2f
        /*0002*/ 	.short	(.L_1 - .L_0)
	.align		4
.L_0:
        /*0004*/ 	.word	index@(_Z10foldkernelPbS_ii)
        /*0008*/ 	.word	0x00000018


	//----- nvinfo : EIATTR_FRAME_SIZE
	.align		4
.L_1:
        /*000c*/ 	.byte	0x04, 0x11
        /*000e*/ 	.short	(.L_3 - .L_2)
	.align		4
.L_2:
        /*0010*/ 	.word	index@(_Z10foldkernelPbS_ii)
        /*0014*/ 	.word	0x00000000


	//----- nvinfo : EIATTR_MIN_STACK_SIZE
	.align		4
.L_3:
        /*0018*/ 	.byte	0x04, 0x12
        /*001a*/ 	.short	(.L_5 - .L_4)
	.align		4
.L_4:
        /*001c*/ 	.word	index@(_Z10foldkernelPbS_ii)
        /*0020*/ 	.word	0x00000000
.L_5:


//--------------------- .nv.compat                --------------------------
	.section	.nv.compat,"",@"SHT_CUDA_COMPAT_INFO"
	.align	4
        /*0000*/ 	.byte	0x02, 0x09, 0x00, 0x00, 0x02, 0x02, 0x01, 0x00, 0x02, 0x05, 0x05, 0x00, 0x03, 0x07, 0x01, 0x01
        /*0010*/ 	.byte	0x02, 0x03, 0x00, 0x00, 0x02, 0x06, 0x01, 0x00, 0x04, 0x0b, 0x08, 0x00, 0x09, 0x00, 0x00, 0x00
        /*0020*/ 	.byte	0x00, 0x00, 0x00, 0x00


//--------------------- .nv.info._Z10foldkernelPbS_ii --------------------------
	.section	.nv.info._Z10foldkernelPbS_ii,"",@"SHT_CUDA_INFO"
	.sectionflags	@""
	.align	4


	//----- nvinfo : EIATTR_CUDA_API_VERSION
	.align		4
        /*0000*/ 	.byte	0x04, 0x37
        /*0002*/ 	.short	(.L_7 - .L_6)
.L_6:
        /*0004*/ 	.word	0x00000082


	//----- nvinfo : EIATTR_KPARAM_INFO
	.align		4
.L_7:
        /*0008*/ 	.byte	0x04, 0x17
        /*000a*/ 	.short	(.L_9 - .L_8)
.L_8:
        /*000c*/ 	.word	0x00000000
        /*0010*/ 	.short	0x0003
        /*0012*/ 	.short	0x0014
        /*0014*/ 	.byte	0x00, 0xf0, 0x11, 0x00


	//----- nvinfo : EIATTR_KPARAM_INFO
	.align		4
.L_9:
        /*0018*/ 	.byte	0x04, 0x17
        /*001a*/ 	.short	(.L_11 - .L_10)
.L_10:
        /*001c*/ 	.word	0x00000000
        /*0020*/ 	.short	0x0002
        /*0022*/ 	.short	0x0010
        /*0024*/ 	.byte	0x00, 0xf0, 0x11, 0x00


	//----- nvinfo : EIATTR_KPARAM_INFO
	.align		4
.L_11:
        /*0028*/ 	.byte	0x04, 0x17
        /*002a*/ 	.short	(.L_13 - .L_12)
.L_12:
        /*002c*/ 	.word	0x00000000
        /*0030*/ 	.short	0x0001
        /*0032*/ 	.short	0x0008
        /*0034*/ 	.byte	0x00, 0xf5, 0x21, 0x00


	//----- nvinfo : EIATTR_KPARAM_INFO
	.align		4
.L_13:
        /*0038*/ 	.byte	0x04, 0x17
        /*003a*/ 	.short	(.L_15 - .L_14)
.L_14:
        /*003c*/ 	.word	0x00000000
        /*0040*/ 	.short	0x0000
        /*0042*/ 	.short	0x0000
        /*0044*/ 	.byte	0x00, 0xf5, 0x21, 0x00


	//----- nvinfo : EIATTR_SPARSE_MMA_MASK
	.align		4
.L_15:
        /*0048*/ 	.byte	0x03, 0x50
        /*004a*/ 	.short	0x0000


	//----- nvinfo : EIATTR_MAXREG_COUNT
	.align		4
        /*004c*/ 	.byte	0x03, 0x1b
        /*004e*/ 	.short	0x00ff


	//----- nvinfo : EIATTR_MERCURY_ISA_VERSION
	.align		4
        /*0050*/ 	.byte	0x03, 0x5f
        /*0052*/ 	.short	0x0101


	//----- nvinfo : EIATTR_VRC_CTA_INIT_COUNT
	.align		4
        /*0054*/ 	.byte	0x02, 0x4a
	.zero		1
	.zero		1


	//----- nvinfo : EIATTR_EXIT_INSTR_OFFSETS
	.align		4
        /*0058*/ 	.byte	0x04, 0x1c
        /*005a*/ 	.short	(.L_17 - .L_16)


	//   ....[0]....
.L_16:
        /*005c*/ 	.word	0x00000080


	//   ....[1]....
        /*0060*/ 	.word	0x000007d0


	//   ....[2]....
        /*0064*/ 	.word	0x00000b70


	//   ....[3]....
        /*0068*/ 	.word	0x00000d90


	//   ....[4]....
        /*006c*/ 	.word	0x00000e80


	//----- nvinfo : EIATTR_CBANK_PARAM_SIZE
	.align		4
.L_17:
        /*0070*/ 	.byte	0x03, 0x19
        /*0072*/ 	.short	0x0018


	//----- nvinfo : EIATTR_PARAM_CBANK
	.align		4
        /*0074*/ 	.byte	0x04, 0x0a
        /*0076*/ 	.short	(.L_19 - .L_18)
	.align		4
.L_18:
        /*0078*/ 	.word	index@(.nv.constant0._Z10foldkernelPbS_ii)
        /*007c*/ 	.short	0x0380
        /*007e*/ 	.short	0x0018


	//----- nvinfo : EIATTR_SW_WAR
	.align		4
.L_19:
        /*0080*/ 	.byte	0x04, 0x36
        /*0082*/ 	.short	(.L_21 - .L_20)
.L_20:
        /*0084*/ 	.word	0x00000008
.L_21:


//--------------------- .nv.callgraph             --------------------------
	.section	.nv.callgraph,"",@"SHT_CUDA_CALLGRAPH"
	.align	4
	.sectionentsize	8
	.align		4
        /*0000*/ 	.word	0x00000000
	.align		4
        /*0004*/ 	.word	0xffffffff
	.align		4
        /*0008*/ 	.word	0x00000000
	.align		4
        /*000c*/ 	.word	0xfffffffe
	.align		4
        /*0010*/ 	.word	0x00000000
	.align		4
        /*0014*/ 	.word	0xfffffffd
	.align		4
        /*0018*/ 	.word	0x00000000
	.align		4
        /*001c*/ 	.word	0xfffffffc


//--------------------- .text._Z10foldkernelPbS_ii --------------------------
	.section	.text._Z10foldkernelPbS_ii,"ax",@progbits
	.align	128
        .global         _Z10foldkernelPbS_ii
        .type           _Z10foldkernelPbS_ii,@function
        .size           _Z10foldkernelPbS_ii,(.L_x_6 - _Z10foldkernelPbS_ii)
        .other          _Z10foldkernelPbS_ii,@"STO_CUDA_ENTRY STV_DEFAULT"
_Z10foldkernelPbS_ii:
.text._Z10foldkernelPbS_ii:
[----:B------:R-:W-:Y:S01]  /*0000*/  LDC R1, c[0x0][0x37c] ;  /* 0x0000df00ff017b82 */ /* 0x000fe20000000800 */
[----:B------:R-:W0:Y:S07]  /*0010*/  S2R R5, SR_TID.X ;  /* 0x0000000000057919 */ /* 0x000e2e0000002100 */
[----:B------:R-:W0:Y:S08]  /*0020*/  S2UR UR4, SR_CTAID.X ;  /* 0x00000000000479c3 */ /* 0x000e300000002500 */
[----:B------:R-:W0:Y:S08]  /*0030*/  LDC R0, c[0x0][0x360] ;  /* 0x0000d800ff007b82 */ /* 0x000e300000000800 */
[----:B------:R-:W1:Y:S01]  /*0040*/  LDC.64 R2, c[0x0][0x390] ;  /* 0x0000e400ff027b82 */ /* 0x000e620000000a00 */
[----:B0-----:R-:W-:Y:S01]  /*0050*/  IMAD R0, R0, UR4, R5 ;  /* 0x0000000400007c24 */ /* 0x001fe2000f8e0205 */
[----:B-1----:R-:W-:-:S04]  /*0060*/  ISETP.GE.AND P0, PT, R2, 0x1, PT ;  /* 0x000000010200780c */ /* 0x002fc80003f06270 */
[----:B------:R-:W-:-:S13]  /*0070*/  ISETP.GE.OR P0, PT, R0, R3, !P0 ;  /* 0x000000030000720c */ /* 0x000fda0004706670 */
[----:B------:R-:W-:Y:S05]  /*0080*/  @P0 EXIT ;  /* 0x000000000000094d */ /* 0x000fea0003800000 */
[----:B------:R-:W0:Y:S01]  /*0090*/  LDCU.64 UR6, c[0x0][0x388] ;  /* 0x00007100ff0677ac */ /* 0x000e220008000a00 */
[----:B------:R-:W1:Y:S01]  /*00a0*/  LDCU.64 UR4, c[0x0][0x358] ;  /* 0x00006b00ff0477ac */ /* 0x000e620008000a00 */
[C---:B------:R-:W-:Y:S02]  /*00b0*/  ISETP.GE.U32.AND P1, PT, R2.reuse, 0x10, PT ;  /* 0x000000100200780c */ /* 0x040fe40003f26070 */
[----:B------:R-:W-:Y:S02]  /*00c0*/  LOP3.LUT R7, R2, 0xf, RZ, 0xc0, !PT ;  /* 0x0000000f02077812 */ /* 0x000fe400078ec0ff */
[----:B0-----:R-:W-:-:S04]  /*00d0*/  IADD3 R4, P0, PT, R0, UR6, RZ ;  /* 0x0000000600047c10 */ /* 0x001fc8000ff1e0ff */
[----:B------:R-:W-:Y:S01]  /*00e0*/  LEA.HI.X.SX32 R5, R0, UR7, 0x1, P0 ;  /* 0x0000000700057c11 */ /* 0x000fe200080f0eff */
[----:B------:R-:W-:Y:S01]  /*00f0*/  IMAD.MOV.U32 R6, RZ, RZ, RZ ;  /* 0x000000ffff067224 */ /* 0x000fe200078e00ff */
[----:B------:R-:W-:-:S03]  /*0100*/  ISETP.NE.AND P0, PT, R7, RZ, PT ;  /* 0x000000ff0700720c */ /* 0x000fc60003f05270 */
[----:B-1----:R0:W5:Y:S01]  /*0110*/  LDG.E.U8 R11, desc[UR4][R4.64] ;  /* 0x00000004040b7981 */ /* 0x002162000c1e1100 */
[----:B------:R-:W-:Y:S09]  /*0120*/  @!P1 BRA `(.L_x_0) ;  /* 0x0000000400a89947 */ /* 0x000ff20003800000 */
[----:B------:R-:W-:Y:S01]  /*0130*/  LOP3.LUT R6, R2, 0x7ffffff0, RZ, 0xc0, !PT ;  /* 0x7ffffff002067812 */ /* 0x000fe200078ec0ff */
[----:B------:R-:W-:Y:S01]  /*0140*/  IMAD.MOV.U32 R8, RZ, RZ, R0 ;  /* 0x000000ffff087224 */ /* 0x000fe200078e0000 */
[----:B------:R-:W-:Y:S01]  /*0150*/  SHF.R.S32.HI R9, RZ, 0x1f, R3 ;  /* 0x0000001fff097819 */ /* 0x000fe20000011403 */
[----:B------:R-:W1:Y:S02]  /*0160*/  LDCU.64 UR6, c[0x0][0x380] ;  /* 0x00007000ff0677ac */ /* 0x000e640008000a00 */
[----:B------:R-:W-:-:S07]  /*0170*/  IMAD.MOV R10, RZ, RZ, -R6 ;  /* 0x000000ffff0a7224 */ /* 0x000fce00078e0a06 */
.L_x_1:
[----:B-1----:R-:W-:-:S04]  /*0180*/  IADD3 R12, P1, PT, R8, UR6, RZ ;  /* 0x00000006080c7c10 */ /* 0x002fc8000ff3e0ff */
[----:B------:R-:W-:-:S05]  /*0190*/  LEA.HI.X.SX32 R13, R8, UR7, 0x1, P1 ;  /* 0x00000007080d7c11 */ /* 0x000fca00088f0eff */
[----:B--2---:R-:W2:Y:S01]  /*01a0*/  LDG.E.U8 R16, desc[UR4][R12.64] ;  /* 0x000000040c107981 */ /* 0x004ea2000c1e1100 */
[----:B------:R-:W-:-:S05]  /*01b0*/  IADD3 R14, P2, PT, R12, R3, RZ ;  /* 0x000000030c0e7210 */ /* 0x000fca0007f5e0ff */
[----:B------:R-:W-:Y:S01]  /*01c0*/  IMAD.X R15, R9, 0x1, R13, P2 ;  /* 0x00000001090f7824 */ /* 0x000fe200010e060d */
[----:B--2--5:R-:W-:-:S04]  /*01d0*/  LOP3.LUT P1, RZ, R16, 0xff, R11, 0xc8, !PT ;  /* 0x000000ff10ff7812 */ /* 0x024fc8000782c80b */
[----:B------:R-:W-:-:S05]  /*01e0*/  SEL R11, RZ, 0x1, !P1 ;  /* 0x00000001ff0b7807 */ /* 0x000fca0004800000 */
[----:B------:R1:W-:Y:S04]  /*01f0*/  STG.E.U8 desc[UR4][R4.64], R11 ;  /* 0x0000000b04007986 */ /* 0x0003e8000c101104 */
[----:B------:R-:W2:Y:S01]  /*0200*/  LDG.E.U8 R18, desc[UR4][R14.64] ;  /* 0x000000040e127981 */ /* 0x000ea2000c1e1100 */
[----:B------:R-:W-:-:S05]  /*0210*/  IADD3 R16, P2, PT, R14, R3, RZ ;  /* 0x000000030e107210 */ /* 0x000fca0007f5e0ff */
[----:B------:R-:W-:Y:S01]  /*0220*/  IMAD.X R17, R9, 0x1, R15, P2 ;  /* 0x0000000109117824 */ /* 0x000fe200010e060f */
[----:B--2---:R-:W-:-:S04]  /*0230*/  LOP3.LUT P1, RZ, R18, 0xff, R11, 0xc8, !PT ;  /* 0x000000ff12ff7812 */ /* 0x004fc8000782c80b */
[----:B------:R-:W-:-:S05]  /*0240*/  SEL R19, RZ, 0x1, !P1 ;  /* 0x00000001ff137807 */ /* 0x000fca0004800000 */
[----:B------:R2:W-:Y:S04]  /*0250*/  STG.E.U8 desc[UR4][R4.64], R19 ;  /* 0x0000001304007986 */ /* 0x0005e8000c101104 */
[----:B------:R-:W3:Y:S01]  /*0260*/  LDG.E.U8 R18, desc[UR4][R16.64] ;  /* 0x0000000410127981 */ /* 0x000ee2000c1e1100 */
[----:B------:R-:W-:-:S05]  /*0270*/  IADD3 R12, P2, PT, R16, R3, RZ ;  /* 0x00000003100c7210 */ /* 0x000fca0007f5e0ff */
[----:B------:R-:W-:Y:S01]  /*0280*/  IMAD.X R13, R9, 0x1, R17, P2 ;  /* 0x00000001090d7824 */ /* 0x000fe200010e0611 */
[----:B---3--:R-:W-:-:S04]  /*0290*/  LOP3.LUT P1, RZ, R18, 0xff, R19, 0xc8, !PT ;  /* 0x000000ff12ff7812 */ /* 0x008fc8000782c813 */
[----:B-1----:R-:W-:-:S05]  /*02a0*/  SEL R11, RZ, 0x1, !P1 ;  /* 0x00000001ff0b7807 */ /* 0x002fca0004800000 */
[----:B------:R1:W-:Y:S04]  /*02b0*/  STG.E.U8 desc[UR4][R4.64], R11 ;  /* 0x0000000b04007986 */ /* 0x0003e8000c101104 */
[----:B------:R-:W3:Y:S01]  /*02c0*/  LDG.E.U8 R18, desc[UR4][R12.64] ;  /* 0x000000040c127981 */ /* 0x000ee2000c1e1100 */
[----:B------:R-:W-:-:S05]  /*02d0*/  IADD3 R14, P2, PT, R12, R3, RZ ;  /* 0x000000030c0e7210 */ /* 0x000fca0007f5e0ff */
[----:B------:R-:W-:Y:S01]  /*02e0*/  IMAD.X R15, R9, 0x1, R13, P2 ;  /* 0x00000001090f7824 */ /* 0x000fe200010e060d */
[----:B---3--:R-:W-:-:S04]  /*02f0*/  LOP3.LUT P1, RZ, R18, 0xff, R11, 0xc8, !PT ;  /* 0x000000ff12ff7812 */ /* 0x008fc8000782c80b */
[----:B--2---:R-:W-:-:S05]  /*0300*/  SEL R19, RZ, 0x1, !P1 ;  /* 0x00000001ff137807 */ /* 0x004fca0004800000 */
        /* <DEDUP_REMOVED lines=65> */
[----:B------:R-:W-:-:S05]  /*0720*/  SEL R21, RZ, 0x1, !P1 ;  /* 0x00000001ff157807 */ /* 0x000fca0004800000 */
[----:B------:R2:W-:Y:S04]  /*0730*/  STG.E.U8 desc[UR4][R4.64], R21 ;  /* 0x0000001504007986 */ /* 0x0005e8000c101104 */
[----:B------:R-:W3:Y:S01]  /*0740*/  LDG.E.U8 R12, desc[UR4][R12.64] ;  /* 0x000000040c0c7981 */ /* 0x000ee2000c1e1100 */
[----:B------:R-:W-:Y:S02]  /*0750*/  VIADD R10, R10, 0x10 ;  /* 0x000000100a0a7836 */ /* 0x000fe40000000000 */
[----:B------:R-:W-:Y:S01]  /*0760*/  IMAD R8, R3, 0x10, R8 ;  /* 0x0000001003087824 */ /* 0x000fe200078e0208 */
[----:B---3--:R-:W-:-:S04]  /*0770*/  LOP3.LUT P1, RZ, R12, 0xff, R21, 0xc8, !PT ;  /* 0x000000ff0cff7812 */ /* 0x008fc8000782c815 */
[----:B------:R-:W-:Y:S02]  /*0780*/  SEL R15, RZ, 0x1, !P1 ;  /* 0x00000001ff0f7807 */ /* 0x000fe40004800000 */
[----:B------:R-:W-:Y:S02]  /*0790*/  ISETP.NE.AND P1, PT, R10, RZ, PT ;  /* 0x000000ff0a00720c */ /* 0x000fe40003f25270 */
[----:B-1----:R-:W-:Y:S01]  /*07a0*/  PRMT R11, R15, 0x7610, R11 ;  /* 0x000076100f0b7816 */ /* 0x002fe2000000000b */
[----:B------:R2:W-:Y:S10]  /*07b0*/  STG.E.U8 desc[UR4][R4.64], R15 ;  /* 0x0000000f04007986 */ /* 0x0005f4000c101104 */
[----:B------:R-:W-:Y:S05]  /*07c0*/  @P1 BRA `(.L_x_1) ;  /* 0xfffffff8006c1947 */ /* 0x000fea000383ffff */
.L_x_0:
[----:B------:R-:W-:Y:S05]  /*07d0*/  @!P0 EXIT ;  /* 0x000000000000894d */ /* 0x000fea0003800000 */
[----:B------:R-:W-:Y:S02]  /*07e0*/  ISETP.GE.U32.AND P1, PT, R7, 0x8, PT ;  /* 0x000000080700780c */ /* 0x000fe40003f26070 */
[----:B------:R-:W-:-:S04]  /*07f0*/  LOP3.LUT R16, R2, 0x7, RZ, 0xc0, !PT ;  /* 0x0000000702107812 */ /* 0x000fc800078ec0ff */
[----:B------:R-:W-:-:S07]  /*0800*/  ISETP.NE.AND P0, PT, R16, RZ, PT ;  /* 0x000000ff1000720c */ /* 0x000fce0003f05270 */
[----:B------:R-:W-:Y:S06]  /*0810*/  @!P1 BRA `(.L_x_2) ;  /* 0x0000000000d49947 */ /* 0x000fec0003800000 */
[----:B------:R-:W1:Y:S01]  /*0820*/  LDCU.64 UR6, c[0x0][0x380] ;  /* 0x00007000ff0677ac */ /* 0x000e620008000a00 */
[----:B------:R-:W-:-:S05]  /*0830*/  IMAD R7, R6, R3, R0 ;  /* 0x0000000306077224 */ /* 0x000fca00078e0200 */
[----:B-1----:R-:W-:-:S04]  /*0840*/  IADD3 R8, P1, PT, R7, UR6, RZ ;  /* 0x0000000607087c10 */ /* 0x002fc8000ff3e0ff */
[----:B------:R-:W-:-:S05]  /*0850*/  LEA.HI.X.SX32 R9, R7, UR7, 0x1, P1 ;  /* 0x0000000707097c11 */ /* 0x000fca00088f0eff */
[----:B------:R-:W3:Y:S01]  /*0860*/  LDG.E.U8 R12, desc[UR4][R8.64] ;  /* 0x00000004080c7981 */ /* 0x000ee2000c1e1100 */
[----:B------:R-:W-:Y:S02]  /*0870*/  SHF.R.S32.HI R7, RZ, 0x1f, R3 ;  /* 0x0000001fff077819 */ /* 0x000fe40000011403 */
[----:B------:R-:W-:Y:S02]  /*0880*/  IADD3 R10, P2, PT, R8, R3, RZ ;  /* 0x00000003080a7210 */ /* 0x000fe40007f5e0ff */
[----:B---3-5:R-:W-:-:S03]  /*0890*/  LOP3.LUT P1, RZ, R12, 0xff, R11, 0xc8, !PT ;  /* 0x000000ff0cff7812 */ /* 0x028fc6000782c80b */
[----:B------:R-:W-:Y:S01]  /*08a0*/  IMAD.X R11, R7, 0x1, R9, P2 ;  /* 0x00000001070b7824 */ /* 0x000fe200010e0609 */
[----:B--2---:R-:W-:-:S05]  /*08b0*/  SEL R15, RZ, 0x1, !P1 ;  /* 0x00000001ff0f7807 */ /* 0x004fca0004800000 */
        /* <DEDUP_REMOVED lines=12> */
[----:B------:R-:W-:Y:S04]  /*0980*/  STG.E.U8 desc[UR4][R4.64], R15 ;  /* 0x0000000f04007986 */ /* 0x000fe8000c101104 */
[----:B------:R-:W3:Y:S01]  /*0990*/  LDG.E.U8 R14, desc[UR4][R8.64] ;  /* 0x00000004080e7981 */ /* 0x000ee2000c1e1100 */
[----:B------:R-:W-:-:S05]  /*09a0*/  IADD3 R10, P2, PT, R8, R3, RZ ;  /* 0x00000003080a7210 */ /* 0x000fca0007f5e0ff */
[----:B------:R-:W-:Y:S01]  /*09b0*/  IMAD.X R11, R7, 0x1, R9, P2 ;  /* 0x00000001070b7824 */ /* 0x000fe200010e0609 */
[----:B---3--:R-:W-:-:S04]  /*09c0*/  LOP3.LUT P1, RZ, R14, 0xff, R15, 0xc8, !PT ;  /* 0x000000ff0eff7812 */ /* 0x008fc8000782c80f */
        /* <DEDUP_REMOVED lines=8> */
[----:B------:R-:W2:Y:S01]  /*0a50*/  LDG.E.U8 R14, desc[UR4][R12.64] ;  /* 0x000000040c0e7981 */ /* 0x000ea2000c1e1100 */
[----:B------:R-:W-:-:S05]  /*0a60*/  IADD3 R8, P2, PT, R12, R3, RZ ;  /* 0x000000030c087210 */ /* 0x000fca0007f5e0ff */
[----:B------:R-:W-:Y:S01]  /*0a70*/  IMAD.X R9, R7, 0x1, R13, P2 ;  /* 0x0000000107097824 */ /* 0x000fe200010e060d */
[----:B--2---:R-:W-:-:S04]  /*0a80*/  LOP3.LUT P1, RZ, R14, 0xff, R19, 0xc8, !PT ;  /* 0x000000ff0eff7812 */ /* 0x004fc8000782c813 */
[----:B-1----:R-:W-:-:S05]  /*0a90*/  SEL R17, RZ, 0x1, !P1 ;  /* 0x00000001ff117807 */ /* 0x002fca0004800000 */
        /* <DEDUP_REMOVED lines=8> */
[----:B------:R-:W-:Y:S01]  /*0b20*/  VIADD R6, R6, 0x8 ;  /* 0x0000000806067836 */ /* 0x000fe20000000000 */
[----:B--2---:R-:W-:-:S04]  /*0b30*/  LOP3.LUT P1, RZ, R14, 0xff, R7, 0xc8, !PT ;  /* 0x000000ff0eff7812 */ /* 0x004fc8000782c807 */
[----:B------:R-:W-:-:S04]  /*0b40*/  SEL R13, RZ, 0x1, !P1 ;  /* 0x00000001ff0d7807 */ /* 0x000fc80004800000 */
[----:B------:R-:W-:Y:S01]  /*0b50*/  PRMT R11, R13, 0x7610, R11 ;  /* 0x000076100d0b7816 */ /* 0x000fe2000000000b */
[----:B------:R3:W-:Y:S06]  /*0b60*/  STG.E.U8 desc[UR4][R4.64], R13 ;  /* 0x0000000d04007986 */ /* 0x0007ec000c101104 */
.L_x_2:
[----:B------:R-:W-:Y:S05]  /*0b70*/  @!P0 EXIT ;  /* 0x000000000000894d */ /* 0x000fea0003800000 */
[----:B------:R-:W-:Y:S02]  /*0b80*/  ISETP.GE.U32.AND P1, PT, R16, 0x4, PT ;  /* 0x000000041000780c */ /* 0x000fe40003f26070 */
[----:B------:R-:W-:-:S04]  /*0b90*/  LOP3.LUT R2, R2, 0x3, RZ, 0xc0, !PT ;  /* 0x0000000302027812 */ /* 0x000fc800078ec0ff */
[----:B------:R-:W-:-:S07]  /*0ba0*/  ISETP.NE.AND P0, PT, R2, RZ, PT ;  /* 0x000000ff0200720c */ /* 0x000fce0003f05270 */
[----:B------:R-:W-:Y:S06]  /*0bb0*/  @!P1 BRA `(.L_x_3) ;  /* 0x0000000000749947 */ /* 0x000fec0003800000 */
[----:B------:R-:W1:Y:S01]  /*0bc0*/  LDCU.64 UR6, c[0x0][0x380] ;  /* 0x00007000ff0677ac */ /* 0x000e620008000a00 */
[----:B---3--:R-:W-:-:S05]  /*0bd0*/  IMAD R7, R6, R3, R0 ;  /* 0x0000000306077224 */ /* 0x008fca00078e0200 */
[----:B-1----:R-:W-:-:S04]  /*0be0*/  IADD3 R8, P1, PT, R7, UR6, RZ ;  /* 0x0000000607087c10 */ /* 0x002fc8000ff3e0ff */
[----:B------:R-:W-:-:S05]  /*0bf0*/  LEA.HI.X.SX32 R9, R7, UR7, 0x1, P1 ;  /* 0x0000000707097c11 */ /* 0x000fca00088f0eff */
[----:B------:R-:W3:Y:S01]  /*0c00*/  LDG.E.U8 R12, desc[UR4][R8.64] ;  /* 0x00000004080c7981 */ /* 0x000ee2000c1e1100 */
[----:B------:R-:W-:Y:S02]  /*0c10*/  SHF.R.S32.HI R17, RZ, 0x1f, R3 ;  /* 0x0000001fff117819 */ /* 0x000fe40000011403 */
[----:B------:R-:W-:Y:S02]  /*0c20*/  IADD3 R10, P2, PT, R8, R3, RZ ;  /* 0x00000003080a7210 */ /* 0x000fe40007f5e0ff */
[----:B---3-5:R-:W-:-:S03]  /*0c30*/  LOP3.LUT P1, RZ, R12, 0xff, R11, 0xc8, !PT ;  /* 0x000000ff0cff7812 */ /* 0x028fc6000782c80b */
[----:B------:R-:W-:Y:S01]  /*0c40*/  IMAD.X R11, R17, 0x1, R9, P2 ;  /* 0x00000001110b7824 */ /* 0x000fe200010e0609 */
[----:B------:R-:W-:-:S05]  /*0c50*/  SEL R7, RZ, 0x1, !P1 ;  /* 0x00000001ff077807 */ /* 0x000fca0004800000 */
[----:B------:R1:W-:Y:S04]  /*0c60*/  STG.E.U8 desc[UR4][R4.64], R7 ;  /* 0x0000000704007986 */ /* 0x0003e8000c101104 */
        /* <DEDUP_REMOVED lines=13> */
[----:B------:R-:W-:Y:S01]  /*0d40*/  VIADD R6, R6, 0x4 ;  /* 0x0000000406067836 */ /* 0x000fe20000000000 */
[----:B--2---:R-:W-:-:S04]  /*0d50*/  LOP3.LUT P1, RZ, R8, 0xff, R7, 0xc8, !PT ;  /* 0x000000ff08ff7812 */ /* 0x004fc8000782c807 */
[----:B------:R-:W-:-:S04]  /*0d60*/  SEL R17, RZ, 0x1, !P1 ;  /* 0x00000001ff117807 */ /* 0x000fc80004800000 */
[----:B------:R-:W-:Y:S01]  /*0d70*/  PRMT R11, R17, 0x7610, R11 ;  /* 0x00007610110b7816 */ /* 0x000fe2000000000b */
[----:B------:R4:W-:Y:S06]  /*0d80*/  STG.E.U8 desc[UR4][R4.64], R17 ;  /* 0x0000001104007986 */ /* 0x0009ec000c101104 */
.L_x_3:
[----:B------:R-:W-:Y:S05]  /*0d90*/  @!P0 EXIT ;  /* 0x000000000000894d */ /* 0x000fea0003800000 */
[----:B------:R-:W-:Y:S01]  /*0da0*/  IMAD R0, R6, R3, R0 ;  /* 0x0000000306007224 */ /* 0x000fe200078e0200 */
[----:B------:R-:W1:Y:S01]  /*0db0*/  LDCU.64 UR6, c[0x0][0x380] ;  /* 0x00007000ff0677ac */ /* 0x000e620008000a00 */
[----:B------:R-:W-:-:S07]  /*0dc0*/  IMAD.MOV R2, RZ, RZ, -R2 ;  /* 0x000000ffff027224 */ /* 0x000fce00078e0a02 */
.L_x_4:
[----:B-1----:R-:W-:-:S04]  /*0dd0*/  IADD3 R6, P0, PT, R0, UR6, RZ ;  /* 0x0000000600067c10 */ /* 0x002fc8000ff1e0ff */
[----:B---34-:R-:W-:-:S05]  /*0de0*/  LEA.HI.X.SX32 R7, R0, UR7, 0x1, P0 ;  /* 0x0000000700077c11 */ /* 0x018fca00080f0eff */
[----:B------:R-:W3:Y:S01]  /*0df0*/  LDG.E.U8 R6, desc[UR4][R6.64] ;  /* 0x0000000406067981 */ /* 0x000ee2000c1e1100 */
[----:B------:R-:W-:Y:S02]  /*0e00*/  VIADD R2, R2, 0x1 ;  /* 0x0000000102027836 */ /* 0x000fe40000000000 */
[----:B------:R-:W-:Y:S01]  /*0e10*/  IMAD.IADD R0, R0, 0x1, R3 ;  /* 0x0000000100007824 */ /* 0x000fe200078e0203 */
[----:B---3-5:R-:W-:-:S04]  /*0e20*/  LOP3.LUT P0, RZ, R6, 0xff, R11, 0xc8, !PT ;  /* 0x000000ff06ff7812 */ /* 0x028fc8000780c80b */
[----:B------:R-:W-:Y:S02]  /*0e30*/  SEL R9, RZ, 0x1, !P0 ;  /* 0x00000001ff097807 */ /* 0x000fe40004000000 */
[----:B------:R-:W-:Y:S02]  /*0e40*/  ISETP.NE.AND P0, PT, R2, RZ, PT ;  /* 0x000000ff0200720c */ /* 0x000fe40003f05270 */
[----:B------:R-:W-:Y:S01]  /*0e50*/  PRMT R11, R9, 0x7610, R11 ;  /* 0x00007610090b7816 */ /* 0x000fe2000000000b */
[----:B------:R1:W-:Y:S10]  /*0e60*/  STG.E.U8 desc[UR4][R4.64], R9 ;  /* 0x0000000904007986 */ /* 0x0003f4000c101104 */
[----:B------:R-:W-:Y:S05]  /*0e70*/  @P0 BRA `(.L_x_4) ;  /* 0xfffffffc00d40947 */ /* 0x000fea000383ffff */
[----:B------:R-:W-:Y:S05]  /*0e80*/  EXIT ;  /* 0x000000000000794d */ /* 0x000fea0003800000 */
.L_x_5:
[----:B------:R-:W-:-:S00]  /*0e90*/  BRA `(.L_x_5) ;  /* 0xfffffffc00fc7947 */ /* 0x000fc0000383ffff */
[----:B------:R-:W-:-:S00]  /*0ea0*/  NOP ;  /* 0x0000000000007918 */ /* 0x000fc00000000000 */
        /* <DEDUP_REMOVED lines=13> */
.L_x_6:


//--------------------- .nv.shared.reserved.0     --------------------------
	.section	.nv.shared.reserved.0,"aw",@nobits
	.weak		__nv_reservedSMEM_offset_0_alias
	.size		__nv_reservedSMEM_offset_0_alias, 0, 64
	.other		__nv_reservedSMEM_offset_0_alias,@"STO_CUDA_RESERVED_SHARED STV_DEFAULT"
__nv_reservedSMEM_offset_0_alias:
	.zero		0
	.zero		64


//--------------------- .nv.constant0._Z10foldkernelPbS_ii --------------------------
	.section	.nv.constant0._Z10foldkernelPbS_ii,"a",@progbits
	.sectionflags	@""
	.align	4
.nv.constant0._Z10foldkernelPbS_ii:
	.zero		920


//--------------------- SYMBOLS --------------------------

	.type		.nv.reservedSmem.offset0,@object
	.size		.nv.reservedSmem.offset0,0x4
